//
// Generated by NVIDIA NVVM Compiler
//
// Compiler Build ID: CL-36424714
// Cuda compilation tools, release 13.0, V13.0.88
// Based on NVVM 20.0.0
//

.version 9.0
.target sm_100
.address_size 64

	// .globl	_Z17naive_scan_kernelPiPKii

.visible .entry _Z17naive_scan_kernelPiPKii(
	.param .u64 .ptr .align 1 _Z17naive_scan_kernelPiPKii_param_0,
	.param .u64 .ptr .align 1 _Z17naive_scan_kernelPiPKii_param_1,
	.param .u32 _Z17naive_scan_kernelPiPKii_param_2
)
{
	.reg .pred 	%p<11>;
	.reg .b32 	%r<108>;
	.reg .b64 	%rd<20>;

	ld.param.u64 	%rd8, [_Z17naive_scan_kernelPiPKii_param_0];
	ld.param.u64 	%rd9, [_Z17naive_scan_kernelPiPKii_param_1];
	ld.param.u32 	%r30, [_Z17naive_scan_kernelPiPKii_param_2];
	cvta.to.global.u64 	%rd1, %rd9;
	mov.u32 	%r31, %tid.x;
	mov.u32 	%r32, %ctaid.x;
	mov.u32 	%r33, %ntid.x;
	mad.lo.s32 	%r1, %r32, %r33, %r31;
	setp.ge.s32 	%p1, %r1, %r30;
	@%p1 bra 	$L__BB0_15;
	setp.lt.s32 	%p2, %r1, 1;
	mov.b32 	%r107, 0;
	@%p2 bra 	$L__BB0_14;
	and.b32  	%r2, %r1, 15;
	setp.lt.u32 	%p3, %r1, 16;
	mov.b32 	%r100, 0;
	mov.u32 	%r107, %r100;
	@%p3 bra 	$L__BB0_5;
	and.b32  	%r100, %r1, 2147483632;
	neg.s32 	%r94, %r100;
	add.s64 	%rd18, %rd1, 32;
	mov.b32 	%r107, 0;
$L__BB0_4:
	.pragma "nounroll";
	ld.global.u32 	%r38, [%rd18+-32];
	add.s32 	%r39, %r38, %r107;
	ld.global.u32 	%r40, [%rd18+-28];
	add.s32 	%r41, %r40, %r39;
	ld.global.u32 	%r42, [%rd18+-24];
	add.s32 	%r43, %r42, %r41;
	ld.global.u32 	%r44, [%rd18+-20];
	add.s32 	%r45, %r44, %r43;
	ld.global.u32 	%r46, [%rd18+-16];
	add.s32 	%r47, %r46, %r45;
	ld.global.u32 	%r48, [%rd18+-12];
	add.s32 	%r49, %r48, %r47;
	ld.global.u32 	%r50, [%rd18+-8];
	add.s32 	%r51, %r50, %r49;
	ld.global.u32 	%r52, [%rd18+-4];
	add.s32 	%r53, %r52, %r51;
	ld.global.u32 	%r54, [%rd18];
	add.s32 	%r55, %r54, %r53;
	ld.global.u32 	%r56, [%rd18+4];
	add.s32 	%r57, %r56, %r55;
	ld.global.u32 	%r58, [%rd18+8];
	add.s32 	%r59, %r58, %r57;
	ld.global.u32 	%r60, [%rd18+12];
	add.s32 	%r61, %r60, %r59;
	ld.global.u32 	%r62, [%rd18+16];
	add.s32 	%r63, %r62, %r61;
	ld.global.u32 	%r64, [%rd18+20];
	add.s32 	%r65, %r64, %r63;
	ld.global.u32 	%r66, [%rd18+24];
	add.s32 	%r67, %r66, %r65;
	ld.global.u32 	%r68, [%rd18+28];
	add.s32 	%r107, %r68, %r67;
	add.s32 	%r94, %r94, 16;
	add.s64 	%rd18, %rd18, 64;
	setp.ne.s32 	%p4, %r94, 0;
	@%p4 bra 	$L__BB0_4;
$L__BB0_5:
	setp.eq.s32 	%p5, %r2, 0;
	@%p5 bra 	$L__BB0_14;
	and.b32  	%r12, %r1, 7;
	setp.lt.u32 	%p6, %r2, 8;
	@%p6 bra 	$L__BB0_8;
	mul.wide.u32 	%rd10, %r100, 4;
	add.s64 	%rd11, %rd1, %rd10;
	ld.global.u32 	%r70, [%rd11];
	add.s32 	%r71, %r70, %r107;
	ld.global.u32 	%r72, [%rd11+4];
	add.s32 	%r73, %r72, %r71;
	ld.global.u32 	%r74, [%rd11+8];
	add.s32 	%r75, %r74, %r73;
	ld.global.u32 	%r76, [%rd11+12];
	add.s32 	%r77, %r76, %r75;
	ld.global.u32 	%r78, [%rd11+16];
	add.s32 	%r79, %r78, %r77;
	ld.global.u32 	%r80, [%rd11+20];
	add.s32 	%r81, %r80, %r79;
	ld.global.u32 	%r82, [%rd11+24];
	add.s32 	%r83, %r82, %r81;
	ld.global.u32 	%r84, [%rd11+28];
	add.s32 	%r107, %r84, %r83;
	add.s32 	%r100, %r100, 8;
$L__BB0_8:
	setp.eq.s32 	%p7, %r12, 0;
	@%p7 bra 	$L__BB0_14;
	and.b32  	%r18, %r1, 3;
	setp.lt.u32 	%p8, %r12, 4;
	@%p8 bra 	$L__BB0_11;
	mul.wide.u32 	%rd12, %r100, 4;
	add.s64 	%rd13, %rd1, %rd12;
	ld.global.u32 	%r86, [%rd13];
	add.s32 	%r87, %r86, %r107;
	ld.global.u32 	%r88, [%rd13+4];
	add.s32 	%r89, %r88, %r87;
	ld.global.u32 	%r90, [%rd13+8];
	add.s32 	%r91, %r90, %r89;
	ld.global.u32 	%r92, [%rd13+12];
	add.s32 	%r107, %r92, %r91;
	add.s32 	%r100, %r100, 4;
$L__BB0_11:
	setp.eq.s32 	%p9, %r18, 0;
	@%p9 bra 	$L__BB0_14;
	mul.wide.u32 	%rd14, %r100, 4;
	add.s64 	%rd19, %rd1, %rd14;
	neg.s32 	%r105, %r18;
$L__BB0_13:
	.pragma "nounroll";
	ld.global.u32 	%r93, [%rd19];
	add.s32 	%r107, %r93, %r107;
	add.s64 	%rd19, %rd19, 4;
	add.s32 	%r105, %r105, 1;
	setp.ne.s32 	%p10, %r105, 0;
	@%p10 bra 	$L__BB0_13;
$L__BB0_14:
	cvta.to.global.u64 	%rd15, %rd8;
	mul.wide.s32 	%rd16, %r1, 4;
	add.s64 	%rd17, %rd15, %rd16;
	st.global.u32 	[%rd17], %r107;
$L__BB0_15:
	ret;

}


// ===== COMPILED SASS (sm_100) =====

	.target	sm_100

	.elftype	@"ET_EXEC"


//--------------------- .note.nv.tkinfo           --------------------------
	.section	.note.nv.tkinfo,"",@"SHT_NOTE"
	.sectionflags	@"SHF_NOTE_NV_TKINFO"
	.tkinfo
        /*0018*/ 	.word	0x00000002
        /*0030*/ 	.string	""
        /*0030*/ 	.string	"ptxas"
        /*0030*/ 	.string	"Cuda compilation tools, release 13.0, V13.0.88"
        /*0030*/ 	.string	"Build cuda_13.0.r13.0/compiler.36424714_0"
        /*0030*/ 	.string	"-arch sm_100 -m 64 "



//--------------------- .note.nv.cuinfo           --------------------------
	.section	.note.nv.cuinfo,"",@"SHT_NOTE"
	.sectionflags	@"SHF_NOTE_NV_CUINFO"
        /*0018*/ 	.short	0x0002
        /*001a*/ 	.short	0x0064
        /*001c*/ 	.short	0x0082
	.zero		2


//--------------------- .nv.info                  --------------------------
	.section	.nv.info,"",@"SHT_CUDA_INFO"
	.align	4


	//----- nvinfo : EIATTR_REGCOUNT
	.align		4
        /*0000*/ 	.byte	0x04, 0x2f
        /*0002*/ 	.short	(.L_1 - .L_0)
	.align		4
.L_0:
        /*0004*/ 	.word	index@(_Z17naive_scan_kernelPiPKii)
        /*0008*/ 	.word	0x0000001a


	//----- nvinfo : EIATTR_FRAME_SIZE
	.align		4
.L_1:
        /*000c*/ 	.byte	0x04, 0x11
        /*000e*/ 	.short	(.L_3 - .L_2)
	.align		4
.L_2:
        /*0010*/ 	.word	index@(_Z17naive_scan_kernelPiPKii)
        /*0014*/ 	.word	0x00000000


	//----- nvinfo : EIATTR_MIN_STACK_SIZE
	.align		4
.L_3:
        /*0018*/ 	.byte	0x04, 0x12
        /*001a*/ 	.short	(.L_5 - .L_4)
	.align		4
.L_4:
        /*001c*/ 	.word	index@(_Z17naive_scan_kernelPiPKii)
        /*0020*/ 	.word	0x00000000
.L_5:


//--------------------- .nv.compat                --------------------------
	.section	.nv.compat,"",@"SHT_CUDA_COMPAT_INFO"
	.align	4
        /*0000*/ 	.byte	0x02, 0x09, 0x00, 0x00, 0x02, 0x02, 0x01, 0x00, 0x02, 0x05, 0x05, 0x00, 0x03, 0x07, 0x01, 0x01
        /*0010*/ 	.byte	0x02, 0x03, 0x00, 0x00, 0x02, 0x06, 0x01, 0x00, 0x04, 0x0b, 0x08, 0x00, 0x09, 0x00, 0x00, 0x00
        /*0020*/ 	.byte	0x00, 0x00, 0x00, 0x00


//--------------------- .nv.info._Z17naive_scan_kernelPiPKii --------------------------
	.section	.nv.info._Z17naive_scan_kernelPiPKii,"",@"SHT_CUDA_INFO"
	.sectionflags	@""
	.align	4


	//----- nvinfo : EIATTR_CUDA_API_VERSION
	.align		4
        /*0000*/ 	.byte	0x04, 0x37
        /*0002*/ 	.short	(.L_7 - .L_6)
.L_6:
        /*0004*/ 	.word	0x00000082


	//----- nvinfo : EIATTR_KPARAM_INFO
	.align		4
.L_7:
        /*0008*/ 	.byte	0x04, 0x17
        /*000a*/ 	.short	(.L_9 - .L_8)
.L_8:
        /*000c*/ 	.word	0x00000000
        /*0010*/ 	.short	0x0002
        /*0012*/ 	.short	0x0010
        /*0014*/ 	.byte	0x00, 0xf0, 0x11, 0x00


	//----- nvinfo : EIATTR_KPARAM_INFO
	.align		4
.L_9:
        /*0018*/ 	.byte	0x04, 0x17
        /*001a*/ 	.short	(.L_11 - .L_10)
.L_10:
        /*001c*/ 	.word	0x00000000
        /*0020*/ 	.short	0x0001
        /*0022*/ 	.short	0x0008
        /*0024*/ 	.byte	0x00, 0xf5, 0x21, 0x00


	//----- nvinfo : EIATTR_KPARAM_INFO
	.align		4
.L_11:
        /*0028*/ 	.byte	0x04, 0x17
        /*002a*/ 	.short	(.L_13 - .L_12)
.L_12:
        /*002c*/ 	.word	0x00000000
        /*0030*/ 	.short	0x0000
        /*0032*/ 	.short	0x0000
        /*0034*/ 	.byte	0x00, 0xf5, 0x21, 0x00


	//----- nvinfo : EIATTR_SPARSE_MMA_MASK
	.align		4
.L_13:
        /*0038*/ 	.byte	0x03, 0x50
        /*003a*/ 	.short	0x0000


	//----- nvinfo : EIATTR_MAXREG_COUNT
	.align		4
        /*003c*/ 	.byte	0x03, 0x1b
        /*003e*/ 	.short	0x00ff


	//----- nvinfo : EIATTR_MERCURY_ISA_VERSION
	.align		4
        /*0040*/ 	.byte	0x03, 0x5f
        /*0042*/ 	.short	0x0101


	//----- nvinfo : EIATTR_VRC_CTA_INIT_COUNT
	.align		4
        /*0044*/ 	.byte	0x02, 0x4a
	.zero		1
	.zero		1


	//----- nvinfo : EIATTR_EXIT_INSTR_OFFSETS
	.align		4
        /*0048*/ 	.byte	0x04, 0x1c
        /*004a*/ 	.short	(.L_15 - .L_14)


	//   ....[0]....
.L_14:
        /*004c*/ 	.word	0x00000070


	//   ....[1]....
        /*0050*/ 	.word	0x00000700


	//----- nvinfo : EIATTR_CRS_STACK_SIZE
	.align		4
.L_15:
        /*0054*/ 	.byte	0x04, 0x1e
        /*0056*/ 	.short	(.L_17 - .L_16)
.L_16:
        /*0058*/ 	.word	0x00000000


	//----- nvinfo : EIATTR_CBANK_PARAM_SIZE
	.align		4
.L_17:
        /*005c*/ 	.byte	0x03, 0x19
        /*005e*/ 	.short	0x0014


	//----- nvinfo : EIATTR_PARAM_CBANK
	.align		4
        /*0060*/ 	.byte	0x04, 0x0a
        /*0062*/ 	.short	(.L_19 - .L_18)
	.align		4
.L_18:
        /*0064*/ 	.word	index@(.nv.constant0._Z17naive_scan_kernelPiPKii)
        /*0068*/ 	.short	0x0380
        /*006a*/ 	.short	0x0014


	//----- nvinfo : EIATTR_SW_WAR
	.align		4
.L_19:
        /*006c*/ 	.byte	0x04, 0x36
        /*006e*/ 	.short	(.L_21 - .L_20)
.L_20:
        /*0070*/ 	.word	0x00000008
.L_21:


//--------------------- .nv.callgraph             --------------------------
	.section	.nv.callgraph,"",@"SHT_CUDA_CALLGRAPH"
	.align	4
	.sectionentsize	8
	.align		4
        /*0000*/ 	.word	0x00000000
	.align		4
        /*0004*/ 	.word	0xffffffff
	.align		4
        /*0008*/ 	.word	0x00000000
	.align		4
        /*000c*/ 	.word	0xfffffffe
	.align		4
        /*0010*/ 	.word	0x00000000
	.align		4
        /*0014*/ 	.word	0xfffffffd
	.align		4
        /*0018*/ 	.word	0x00000000
	.align		4
        /*001c*/ 	.word	0xfffffffc


//--------------------- .text._Z17naive_scan_kernelPiPKii --------------------------
	.section	.text._Z17naive_scan_kernelPiPKii,"ax",@progbits
	.align	128
        .global         _Z17naive_scan_kernelPiPKii
        .type           _Z17naive_scan_kernelPiPKii,@function
        .size           _Z17naive_scan_kernelPiPKii,(.L_x_11 - _Z17naive_scan_kernelPiPKii)
        .other          _Z17naive_scan_kernelPiPKii,@"STO_CUDA_ENTRY STV_DEFAULT"
_Z17naive_scan_kernelPiPKii:
.text._Z17naive_scan_kernelPiPKii:
[----:B------:R-:W-:Y:S01]  /*0000*/  LDC R1, c[0x0][0x37c] ;  /* 0x0000df00ff017b82 */ /* 0x000fe20000000800 */
[----:B------:R-:W0:Y:S07]  /*0010*/  S2R R2, SR_TID.X ;  /* 0x0000000000027919 */ /* 0x000e2e0000002100 */
[----:B------:R-:W0:Y:S01]  /*0020*/  S2UR UR4, SR_CTAID.X ;  /* 0x00000000000479c3 */ /* 0x000e220000002500 */
[----:B------:R-:W1:Y:S07]  /*0030*/  LDCU UR5, c[0x0][0x390] ;  /* 0x00007200ff0577ac */ /* 0x000e6e0008000800 */
[----:B------:R-:W0:Y:S02]  /*0040*/  LDC R3, c[0x0][0x360] ;  /* 0x0000d800ff037b82 */ /* 0x000e240000000800 */
[----:B0-----:R-:W-:-:S05]  /*0050*/  IMAD R2, R3, UR4, R2 ;  /* 0x0000000403027c24 */ /* 0x001fca000f8e0202 */
[----:B-1----:R-:W-:-:S13]  /*0060*/  ISETP.GE.AND P0, PT, R2, UR5, PT ;  /* 0x0000000502007c0c */ /* 0x002fda000bf06270 */
[----:B------:R-:W-:Y:S05]  /*0070*/  @P0 EXIT ;  /* 0x000000000000094d */ /* 0x000fea0003800000 */
[----:B------:R-:W-:Y:S01]  /*0080*/  ISETP.GE.AND P0, PT, R2, 0x1, PT ;  /* 0x000000010200780c */ /* 0x000fe20003f06270 */
[----:B------:R-:W0:Y:S01]  /*0090*/  LDCU.64 UR6, c[0x0][0x358] ;  /* 0x00006b00ff0677ac */ /* 0x000e220008000a00 */
[----:B------:R-:W-:Y:S01]  /*00a0*/  BSSY.RECONVERGENT B0, `(.L_x_0) ;  /* 0x0000062000007945 */ /* 0x000fe20003800200 */
[----:B------:R-:W-:-:S10]  /*00b0*/  IMAD.MOV.U32 R0, RZ, RZ, RZ ;  /* 0x000000ffff007224 */ /* 0x000fd400078e00ff */
[----:B------:R-:W-:Y:S05]  /*00c0*/  @!P0 BRA `(.L_x_1) ;  /* 0x00000004007c8947 */ /* 0x000fea0003800000 */
[C---:B------:R-:W-:Y:S01]  /*00d0*/  ISETP.GE.U32.AND P1, PT, R2.reuse, 0x10, PT ;  /* 0x000000100200780c */ /* 0x040fe20003f26070 */
[----:B------:R-:W-:Y:S01]  /*00e0*/  BSSY.RECONVERGENT B1, `(.L_x_2) ;  /* 0x000002c000017945 */ /* 0x000fe20003800200 */
[----:B------:R-:W-:Y:S01]  /*00f0*/  LOP3.LUT R23, R2, 0xf, RZ, 0xc0, !PT ;  /* 0x0000000f02177812 */ /* 0x000fe200078ec0ff */
[----:B------:R-:W-:Y:S02]  /*0100*/  IMAD.MOV.U32 R3, RZ, RZ, RZ ;  /* 0x000000ffff037224 */ /* 0x000fe400078e00ff */
[----:B------:R-:W-:Y:S01]  /*0110*/  IMAD.MOV.U32 R0, RZ, RZ, RZ ;  /* 0x000000ffff007224 */ /* 0x000fe200078e00ff */
[----:B------:R-:W-:-:S07]  /*0120*/  ISETP.NE.AND P0, PT, R23, RZ, PT ;  /* 0x000000ff1700720c */ /* 0x000fce0003f05270 */
[----:B------:R-:W-:Y:S06]  /*0130*/  @!P1 BRA `(.L_x_3) ;  /* 0x0000000000989947 */ /* 0x000fec0003800000 */
[----:B------:R-:W1:Y:S01]  /*0140*/  LDCU.64 UR4, c[0x0][0x388] ;  /* 0x00007100ff0477ac */ /* 0x000e620008000a00 */
[----:B------:R-:W-:Y:S01]  /*0150*/  LOP3.LUT R3, R2, 0x7ffffff0, RZ, 0xc0, !PT ;  /* 0x7ffffff002037812 */ /* 0x000fe200078ec0ff */
[----:B------:R-:W-:-:S04]  /*0160*/  IMAD.MOV.U32 R0, RZ, RZ, RZ ;  /* 0x000000ffff007224 */ /* 0x000fc800078e00ff */
[----:B------:R-:W-:Y:S01]  /*0170*/  IMAD.MOV R6, RZ, RZ, -R3 ;  /* 0x000000ffff067224 */ /* 0x000fe200078e0a03 */
[----:B-1----:R-:W-:-:S04]  /*0180*/  UIADD3 UR4, UP0, UPT, UR4, 0x20, URZ ;  /* 0x0000002004047890 */ /* 0x002fc8000ff1e0ff */
[----:B------:R-:W-:Y:S02]  /*0190*/  UIADD3.X UR5, UPT, UPT, URZ, UR5, URZ, UP0, !UPT ;  /* 0x00000005ff057290 */ /* 0x000fe400087fe4ff */
[----:B------:R-:W-:-:S04]  /*01a0*/  IMAD.U32 R12, RZ, RZ, UR4 ;  /* 0x00000004ff0c7e24 */ /* 0x000fc8000f8e00ff */
[----:B------:R-:W-:-:S07]  /*01b0*/  IMAD.U32 R5, RZ, RZ, UR5 ;  /* 0x00000005ff057e24 */ /* 0x000fce000f8e00ff */
.L_x_4:
[----:B------:R-:W-:-:S05]  /*01c0*/  IMAD.MOV.U32 R4, RZ, RZ, R12 ;  /* 0x000000ffff047224 */ /* 0x000fca00078e000c */
[----:B0-----:R-:W2:Y:S04]  /*01d0*/  LDG.E R11, desc[UR6][R4.64+-0x20] ;  /* 0xffffe006040b7981 */ /* 0x001ea8000c1e1900 */
[----:B------:R-:W2:Y:S04]  /*01e0*/  LDG.E R12, desc[UR6][R4.64+-0x1c] ;  /* 0xffffe406040c7981 */ /* 0x000ea8000c1e1900 */
[----:B------:R-:W3:Y:S04]  /*01f0*/  LDG.E R14, desc[UR6][R4.64+-0x18] ;  /* 0xffffe806040e7981 */ /* 0x000ee8000c1e1900 */
[----:B------:R-:W3:Y:S04]  /*0200*/  LDG.E R13, desc[UR6][R4.64+-0x14] ;  /* 0xffffec06040d7981 */ /* 0x000ee8000c1e1900 */
[----:B------:R-:W4:Y:S04]  /*0210*/  LDG.E R16, desc[UR6][R4.64+-0x10] ;  /* 0xfffff00604107981 */ /* 0x000f28000c1e1900 */
[----:B------:R-:W4:Y:S04]  /*0220*/  LDG.E R15, desc[UR6][R4.64+-0xc] ;  /* 0xfffff406040f7981 */ /* 0x000f28000c1e1900 */
[----:B------:R-:W5:Y:S04]  /*0230*/  LDG.E R18, desc[UR6][R4.64+-0x8] ;  /* 0xfffff80604127981 */ /* 0x000f68000c1e1900 */
        /* <DEDUP_REMOVED lines=8> */
[----:B------:R0:W5:Y:S01]  /*02c0*/  LDG.E R7, desc[UR6][R4.64+0x1c] ;  /* 0x00001c0604077981 */ /* 0x000162000c1e1900 */
[----:B------:R-:W-:-:S05]  /*02d0*/  VIADD R6, R6, 0x10 ;  /* 0x0000001006067836 */ /* 0x000fca0000000000 */
[----:B------:R-:W-:Y:S02]  /*02e0*/  ISETP.NE.AND P1, PT, R6, RZ, PT ;  /* 0x000000ff0600720c */ /* 0x000fe40003f25270 */
[----:B--2---:R-:W-:Y:S02]  /*02f0*/  IADD3 R11, PT, PT, R12, R11, R0 ;  /* 0x0000000b0c0b7210 */ /* 0x004fe40007ffe000 */
[----:B------:R-:W-:-:S05]  /*0300*/  IADD3 R12, P2, PT, R4, 0x40, RZ ;  /* 0x00000040040c7810 */ /* 0x000fca0007f5e0ff */
[----:B0-----:R-:W-:Y:S01]  /*0310*/  IMAD.X R5, RZ, RZ, R5, P2 ;  /* 0x000000ffff057224 */ /* 0x001fe200010e0605 */
[----:B---3--:R-:W-:-:S04]  /*0320*/  IADD3 R11, PT, PT, R13, R14, R11 ;  /* 0x0000000e0d0b7210 */ /* 0x008fc80007ffe00b */
[----:B----4-:R-:W-:-:S04]  /*0330*/  IADD3 R11, PT, PT, R15, R16, R11 ;  /* 0x000000100f0b7210 */ /* 0x010fc80007ffe00b */
[----:B-----5:R-:W-:-:S04]  /*0340*/  IADD3 R11, PT, PT, R17, R18, R11 ;  /* 0x00000012110b7210 */ /* 0x020fc80007ffe00b */
[----:B------:R-:W-:-:S04]  /*0350*/  IADD3 R11, PT, PT, R19, R20, R11 ;  /* 0x00000014130b7210 */ /* 0x000fc80007ffe00b */
[----:B------:R-:W-:-:S04]  /*0360*/  IADD3 R11, PT, PT, R21, R22, R11 ;  /* 0x00000016150b7210 */ /* 0x000fc80007ffe00b */
[----:B------:R-:W-:-:S04]  /*0370*/  IADD3 R9, PT, PT, R10, R9, R11 ;  /* 0x000000090a097210 */ /* 0x000fc80007ffe00b */
[----:B------:R-:W-:Y:S01]  /*0380*/  IADD3 R0, PT, PT, R7, R8, R9 ;  /* 0x0000000807007210 */ /* 0x000fe20007ffe009 */
[----:B------:R-:W-:Y:S06]  /*0390*/  @P1 BRA `(.L_x_4) ;  /* 0xfffffffc00881947 */ /* 0x000fec000383ffff */
.L_x_3:
[----:B0-----:R-:W-:Y:S05]  /*03a0*/  BSYNC.RECONVERGENT B1 ;  /* 0x0000000000017941 */ /* 0x001fea0003800200 */
.L_x_2:
[----:B------:R-:W-:Y:S05]  /*03b0*/  @!P0 BRA `(.L_x_1) ;  /* 0x0000000000c08947 */ /* 0x000fea0003800000 */
[----:B------:R-:W-:Y:S01]  /*03c0*/  ISETP.GE.U32.AND P0, PT, R23, 0x8, PT ;  /* 0x000000081700780c */ /* 0x000fe20003f06070 */
[----:B------:R-:W-:Y:S01]  /*03d0*/  BSSY.RECONVERGENT B1, `(.L_x_5) ;  /* 0x0000013000017945 */ /* 0x000fe20003800200 */
[----:B------:R-:W-:-:S04]  /*03e0*/  LOP3.LUT R14, R2, 0x7, RZ, 0xc0, !PT ;  /* 0x00000007020e7812 */ /* 0x000fc800078ec0ff */
[----:B------:R-:W-:-:S07]  /*03f0*/  ISETP.NE.AND P1, PT, R14, RZ, PT ;  /* 0x000000ff0e00720c */ /* 0x000fce0003f25270 */
[----:B------:R-:W-:Y:S06]  /*0400*/  @!P0 BRA `(.L_x_6) ;  /* 0x00000000003c8947 */ /* 0x000fec0003800000 */
[----:B------:R-:W0:Y:S02]  /*0410*/  LDC.64 R4, c[0x0][0x388] ;  /* 0x0000e200ff047b82 */ /* 0x000e240000000a00 */
[----:B0-----:R-:W-:-:S05]  /*0420*/  IMAD.WIDE.U32 R4, R3, 0x4, R4 ;  /* 0x0000000403047825 */ /* 0x001fca00078e0004 */
[----:B------:R-:W2:Y:S04]  /*0430*/  LDG.E R7, desc[UR6][R4.64] ;  /* 0x0000000604077981 */ /* 0x000ea8000c1e1900 */
[----:B------:R-:W2:Y:S04]  /*0440*/  LDG.E R6, desc[UR6][R4.64+0x4] ;  /* 0x0000040604067981 */ /* 0x000ea8000c1e1900 */
[----:B------:R-:W3:Y:S04]  /*0450*/  LDG.E R9, desc[UR6][R4.64+0x8] ;  /* 0x0000080604097981 */ /* 0x000ee8000c1e1900 */
[----:B------:R-:W3:Y:S04]  /*0460*/  LDG.E R8, desc[UR6][R4.64+0xc] ;  /* 0x00000c0604087981 */ /* 0x000ee8000c1e1900 */
[----:B------:R-:W4:Y:S04]  /*0470*/  LDG.E R11, desc[UR6][R4.64+0x10] ;  /* 0x00001006040b7981 */ /* 0x000f28000c1e1900 */
[----:B------:R-:W4:Y:S04]  /*0480*/  LDG.E R10, desc[UR6][R4.64+0x14] ;  /* 0x00001406040a7981 */ /* 0x000f28000c1e1900 */
[----:B------:R-:W5:Y:S04]  /*0490*/  LDG.E R13, desc[UR6][R4.64+0x18] ;  /* 0x00001806040d7981 */ /* 0x000f68000c1e1900 */
[----:B------:R-:W5:Y:S01]  /*04a0*/  LDG.E R12, desc[UR6][R4.64+0x1c] ;  /* 0x00001c06040c7981 */ /* 0x000f62000c1e1900 */
[----:B------:R-:W-:Y:S01]  /*04b0*/  VIADD R3, R3, 0x8 ;  /* 0x0000000803037836 */ /* 0x000fe20000000000 */
[----:B--2---:R-:W-:-:S04]  /*04c0*/  IADD3 R6, PT, PT, R6, R7, R0 ;  /* 0x0000000706067210 */ /* 0x004fc80007ffe000 */
[----:B---3--:R-:W-:-:S04]  /*04d0*/  IADD3 R6, PT, PT, R8, R9, R6 ;  /* 0x0000000908067210 */ /* 0x008fc80007ffe006 */
[----:B----4-:R-:W-:-:S04]  /*04e0*/  IADD3 R6, PT, PT, R10, R11, R6 ;  /* 0x0000000b0a067210 */ /* 0x010fc80007ffe006 */
[----:B-----5:R-:W-:-:S07]  /*04f0*/  IADD3 R0, PT, PT, R12, R13, R6 ;  /* 0x0000000d0c007210 */ /* 0x020fce0007ffe006 */
.L_x_6:
[----:B------:R-:W-:Y:S05]  /*0500*/  BSYNC.RECONVERGENT B1 ;  /* 0x0000000000017941 */ /* 0x000fea0003800200 */
.L_x_5:
        /* <DEDUP_REMOVED lines=11> */
[----:B------:R-:W3:Y:S01]  /*05c0*/  LDG.E R10, desc[UR6][R4.64+0xc] ;  /* 0x00000c06040a7981 */ /* 0x000ee2000c1e1900 */
[----:B------:R-:W-:Y:S01]  /*05d0*/  VIADD R3, R3, 0x4 ;  /* 0x0000000403037836 */ /* 0x000fe20000000000 */
[----:B--2---:R-:W-:-:S04]  /*05e0*/  IADD3 R0, PT, PT, R8, R7, R0 ;  /* 0x0000000708007210 */ /* 0x004fc80007ffe000 */
[----:B---3--:R-:W-:-:S07]  /*05f0*/  IADD3 R0, PT, PT, R10, R9, R0 ;  /* 0x000000090a007210 */ /* 0x008fce0007ffe000 */
.L_x_8:
[----:B------:R-:W-:Y:S05]  /*0600*/  BSYNC.RECONVERGENT B1 ;  /* 0x0000000000017941 */ /* 0x000fea0003800200 */
.L_x_7:
[----:B------:R-:W-:Y:S05]  /*0610*/  @!P1 BRA `(.L_x_1) ;  /* 0x0000000000289947 */ /* 0x000fea0003800000 */
[----:B------:R-:W0:Y:S01]  /*0620*/  LDC.64 R4, c[0x0][0x388] ;  /* 0x0000e200ff047b82 */ /* 0x000e220000000a00 */
[----:B------:R-:W-:Y:S02]  /*0630*/  IMAD.MOV R6, RZ, RZ, -R6 ;  /* 0x000000ffff067224 */ /* 0x000fe400078e0a06 */
[----:B0-----:R-:W-:-:S07]  /*0640*/  IMAD.WIDE.U32 R4, R3, 0x4, R4 ;  /* 0x0000000403047825 */ /* 0x001fce00078e0004 */
.L_x_9:
[----:B------:R0:W2:Y:S01]  /*0650*/  LDG.E R3, desc[UR6][R4.64] ;  /* 0x0000000604037981 */ /* 0x0000a2000c1e1900 */
[----:B------:R-:W-:-:S05]  /*0660*/  VIADD R6, R6, 0x1 ;  /* 0x0000000106067836 */ /* 0x000fca0000000000 */
[----:B------:R-:W-:Y:S02]  /*0670*/  ISETP.NE.AND P0, PT, R6, RZ, PT ;  /* 0x000000ff0600720c */ /* 0x000fe40003f05270 */
[----:B0-----:R-:W-:-:S05]  /*0680*/  IADD3 R4, P1, PT, R4, 0x4, RZ ;  /* 0x0000000404047810 */ /* 0x001fca0007f3e0ff */
[----:B------:R-:W-:Y:S02]  /*0690*/  IMAD.X R5, RZ, RZ, R5, P1 ;  /* 0x000000ffff057224 */ /* 0x000fe400008e0605 */
[----:B--2---:R-:W-:-:S04]  /*06a0*/  IMAD.IADD R0, R3, 0x1, R0 ;  /* 0x0000000103007824 */ /* 0x004fc800078e0200 */
[----:B------:R-:W-:Y:S05]  /*06b0*/  @P0 BRA `(.L_x_9) ;  /* 0xfffffffc00e40947 */ /* 0x000fea000383ffff */
.L_x_1:
[----:B0-----:R-:W-:Y:S05]  /*06c0*/  BSYNC.RECONVERGENT B0 ;  /* 0x0000000000007941 */ /* 0x001fea0003800200 */
.L_x_0:
[----:B------:R-:W0:Y:S02]  /*06d0*/  LDC.64 R4, c[0x0][0x380] ;  /* 0x0000e000ff047b82 */ /* 0x000e240000000a00 */
[----:B0-----:R-:W-:-:S05]  /*06e0*/  IMAD.WIDE R2, R2, 0x4, R4 ;  /* 0x0000000402027825 */ /* 0x001fca00078e0204 */
[----:B------:R-:W-:Y:S01]  /*06f0*/  STG.E desc[UR6][R2.64], R0 ;  /* 0x0000000002007986 */ /* 0x000fe2000c101906 */
[----:B------:R-:W-:Y:S05]  /*0700*/  EXIT ;  /* 0x000000000000794d */ /* 0x000fea0003800000 */
.L_x_10:
[----:B------:R-:W-:-:S00]  /*0710*/  BRA `(.L_x_10) ;  /* 0xfffffffc00fc7947 */ /* 0x000fc0000383ffff */
[----:B------:R-:W-:-:S00]  /*0720*/  NOP ;  /* 0x0000000000007918 */ /* 0x000fc00000000000 */
        /* <DEDUP_REMOVED lines=13> */
.L_x_11:


//--------------------- .nv.shared.reserved.0     --------------------------
	.section	.nv.shared.reserved.0,"aw",@nobits
	.weak		__nv_reservedSMEM_offset_0_alias
	.size		__nv_reservedSMEM_offset_0_alias, 0, 64
	.other		__nv_reservedSMEM_offset_0_alias,@"STO_CUDA_RESERVED_SHARED STV_DEFAULT"
__nv_reservedSMEM_offset_0_alias:
	.zero		0
	.zero		64


//--------------------- .nv.constant0._Z17naive_scan_kernelPiPKii --------------------------
	.section	.nv.constant0._Z17naive_scan_kernelPiPKii,"a",@progbits
	.sectionflags	@""
	.align	4
.nv.constant0._Z17naive_scan_kernelPiPKii:
	.zero		916


//--------------------- SYMBOLS --------------------------

	.type		.nv.reservedSmem.offset0,@object
	.size		.nv.reservedSmem.offset0,0x4
